//
// Generated by NVIDIA NVVM Compiler
//
// Compiler Build ID: CL-36424714
// Cuda compilation tools, release 13.0, V13.0.88
// Based on NVVM 20.0.0
//

.version 9.0
.target sm_100
.address_size 64

	// .globl	_Z7sigmoidPf

.visible .entry _Z7sigmoidPf(
	.param .u64 .ptr .align 1 _Z7sigmoidPf_param_0
)
{
	.reg .b32 	%r<4>;
	.reg .b32 	%f<16>;
	.reg .b64 	%rd<5>;

	ld.param.u64 	%rd1, [_Z7sigmoidPf_param_0];
	cvta.to.global.u64 	%rd2, %rd1;
	mov.u32 	%r1, %tid.x;
	mul.wide.u32 	%rd3, %r1, 4;
	add.s64 	%rd4, %rd2, %rd3;
	ld.global.f32 	%f1, [%rd4];
	fma.rn.f32 	%f2, %f1, 0f3BBB989D, 0f3F000000;
	cvt.sat.f32.f32 	%f3, %f2;
	mov.f32 	%f4, 0f4B400001;
	mov.f32 	%f5, 0f437C0000;
	fma.rm.f32 	%f6, %f3, %f5, %f4;
	add.f32 	%f7, %f6, 0fCB40007F;
	neg.f32 	%f8, %f7;
	fma.rn.f32 	%f9, %f1, 0f3FB8AA3B, %f8;
	fma.rn.f32 	%f10, %f1, 0f32A57060, %f9;
	mov.b32 	%r2, %f6;
	shl.b32 	%r3, %r2, 23;
	mov.b32 	%f11, %r3;
	ex2.approx.ftz.f32 	%f12, %f10;
	mul.f32 	%f13, %f12, %f11;
	add.f32 	%f14, %f13, 0f3F800000;
	div.rn.f32 	%f15, %f13, %f14;
	st.global.f32 	[%rd4], %f15;
	ret;

}


// ===== COMPILED SASS (sm_100) =====

	.target	sm_100

	.elftype	@"ET_EXEC"


//--------------------- .note.nv.tkinfo           --------------------------
	.section	.note.nv.tkinfo,"",@"SHT_NOTE"
	.sectionflags	@"SHF_NOTE_NV_TKINFO"
	.tkinfo
        /*0018*/ 	.word	0x00000002
        /*0030*/ 	.string	""
        /*0030*/ 	.string	"ptxas"
        /*0030*/ 	.string	"Cuda compilation tools, release 13.0, V13.0.88"
        /*0030*/ 	.string	"Build cuda_13.0.r13.0/compiler.36424714_0"
        /*0030*/ 	.string	"-arch sm_100 -m 64 "



//--------------------- .note.nv.cuinfo           --------------------------
	.section	.note.nv.cuinfo,"",@"SHT_NOTE"
	.sectionflags	@"SHF_NOTE_NV_CUINFO"
        /*0018*/ 	.short	0x0002
        /*001a*/ 	.short	0x0064
        /*001c*/ 	.short	0x0082
	.zero		2


//--------------------- .nv.info                  --------------------------
	.section	.nv.info,"",@"SHT_CUDA_INFO"
	.align	4


	//----- nvinfo : EIATTR_REGCOUNT
	.align		4
        /*0000*/ 	.byte	0x04, 0x2f
        /*0002*/ 	.short	(.L_1 - .L_0)
	.align		4
.L_0:
        /*0004*/ 	.word	index@(_Z7sigmoidPf)
        /*0008*/ 	.word	0x00000010


	//----- nvinfo : EIATTR_FRAME_SIZE
	.align		4
.L_1:
        /*000c*/ 	.byte	0x04, 0x11
        /*000e*/ 	.short	(.L_3 - .L_2)
	.align		4
.L_2:
        /*0010*/ 	.word	index@($__internal_0_$__cuda_sm3x_div_rn_noftz_f32_slowpath)
        /*0014*/ 	.word	0x00000000


	//----- nvinfo : EIATTR_FRAME_SIZE
	.align		4
.L_3:
        /*0018*/ 	.byte	0x04, 0x11
        /*001a*/ 	.short	(.L_5 - .L_4)
	.align		4
.L_4:
        /*001c*/ 	.word	index@(_Z7sigmoidPf)
        /*0020*/ 	.word	0x00000000


	//----- nvinfo : EIATTR_MIN_STACK_SIZE
	.align		4
.L_5:
        /*0024*/ 	.byte	0x04, 0x12
        /*0026*/ 	.short	(.L_7 - .L_6)
	.align		4
.L_6:
        /*0028*/ 	.word	index@(_Z7sigmoidPf)
        /*002c*/ 	.word	0x00000000
.L_7:


//--------------------- .nv.compat                --------------------------
	.section	.nv.compat,"",@"SHT_CUDA_COMPAT_INFO"
	.align	4
        /*0000*/ 	.byte	0x02, 0x09, 0x00, 0x00, 0x02, 0x02, 0x01, 0x00, 0x02, 0x05, 0x05, 0x00, 0x03, 0x07, 0x01, 0x01
        /*0010*/ 	.byte	0x02, 0x03, 0x00, 0x00, 0x02, 0x06, 0x01, 0x00, 0x04, 0x0b, 0x08, 0x00, 0x01, 0x00, 0x00, 0x00
        /*0020*/ 	.byte	0x00, 0x00, 0x00, 0x00


//--------------------- .nv.info._Z7sigmoidPf     --------------------------
	.section	.nv.info._Z7sigmoidPf,"",@"SHT_CUDA_INFO"
	.sectionflags	@""
	.align	4


	//----- nvinfo : EIATTR_CUDA_API_VERSION
	.align		4
        /*0000*/ 	.byte	0x04, 0x37
        /*0002*/ 	.short	(.L_9 - .L_8)
.L_8:
        /*0004*/ 	.word	0x00000082


	//----- nvinfo : EIATTR_KPARAM_INFO
	.align		4
.L_9:
        /*0008*/ 	.byte	0x04, 0x17
        /*000a*/ 	.short	(.L_11 - .L_10)
.L_10:
        /*000c*/ 	.word	0x00000000
        /*0010*/ 	.short	0x0000
        /*0012*/ 	.short	0x0000
        /*0014*/ 	.byte	0x00, 0xf5, 0x21, 0x00


	//----- nvinfo : EIATTR_SPARSE_MMA_MASK
	.align		4
.L_11:
        /*0018*/ 	.byte	0x03, 0x50
        /*001a*/ 	.short	0x0000


	//----- nvinfo : EIATTR_MAXREG_COUNT
	.align		4
        /*001c*/ 	.byte	0x03, 0x1b
        /*001e*/ 	.short	0x00ff


	//----- nvinfo : EIATTR_MERCURY_ISA_VERSION
	.align		4
        /*0020*/ 	.byte	0x03, 0x5f
        /*0022*/ 	.short	0x0101


	//----- nvinfo : EIATTR_VRC_CTA_INIT_COUNT
	.align		4
        /*0024*/ 	.byte	0x02, 0x4a
	.zero		1
	.zero		1


	//----- nvinfo : EIATTR_EXIT_INSTR_OFFSETS
	.align		4
        /*0028*/ 	.byte	0x04, 0x1c
        /*002a*/ 	.short	(.L_13 - .L_12)


	//   ....[0]....
.L_12:
        /*002c*/ 	.word	0x000001f0


	//----- nvinfo : EIATTR_CRS_STACK_SIZE
	.align		4
.L_13:
        /*0030*/ 	.byte	0x04, 0x1e
        /*0032*/ 	.short	(.L_15 - .L_14)
.L_14:
        /*0034*/ 	.word	0x00000000


	//----- nvinfo : EIATTR_CBANK_PARAM_SIZE
	.align		4
.L_15:
        /*0038*/ 	.byte	0x03, 0x19
        /*003a*/ 	.short	0x0008


	//----- nvinfo : EIATTR_PARAM_CBANK
	.align		4
        /*003c*/ 	.byte	0x04, 0x0a
        /*003e*/ 	.short	(.L_17 - .L_16)
	.align		4
.L_16:
        /*0040*/ 	.word	index@(.nv.constant0._Z7sigmoidPf)
        /*0044*/ 	.short	0x0380
        /*0046*/ 	.short	0x0008


	//----- nvinfo : EIATTR_SW_WAR
	.align		4
.L_17:
        /*0048*/ 	.byte	0x04, 0x36
        /*004a*/ 	.short	(.L_19 - .L_18)
.L_18:
        /*004c*/ 	.word	0x00000008
.L_19:


//--------------------- .nv.callgraph             --------------------------
	.section	.nv.callgraph,"",@"SHT_CUDA_CALLGRAPH"
	.align	4
	.sectionentsize	8
	.align		4
        /*0000*/ 	.word	0x00000000
	.align		4
        /*0004*/ 	.word	0xffffffff
	.align		4
        /*0008*/ 	.word	0x00000000
	.align		4
        /*000c*/ 	.word	0xfffffffe
	.align		4
        /*0010*/ 	.word	0x00000000
	.align		4
        /*0014*/ 	.word	0xfffffffd
	.align		4
        /*0018*/ 	.word	0x00000000
	.align		4
        /*001c*/ 	.word	0xfffffffc


//--------------------- .text._Z7sigmoidPf        --------------------------
	.section	.text._Z7sigmoidPf,"ax",@progbits
	.align	128
        .global         _Z7sigmoidPf
        .type           _Z7sigmoidPf,@function
        .size           _Z7sigmoidPf,(.L_x_14 - _Z7sigmoidPf)
        .other          _Z7sigmoidPf,@"STO_CUDA_ENTRY STV_DEFAULT"
_Z7sigmoidPf:
.text._Z7sigmoidPf:
[----:B------:R-:W-:Y:S01]  /*0000*/  LDC R1, c[0x0][0x37c] ;  /* 0x0000df00ff017b82 */ /* 0x000fe20000000800 */
[----:B------:R-:W0:Y:S07]  /*0010*/  S2R R3, SR_TID.X ;  /* 0x0000000000037919 */ /* 0x000e2e0000002100 */
[----:B------:R-:W0:Y:S01]  /*0020*/  LDC.64 R4, c[0x0][0x380] ;  /* 0x0000e000ff047b82 */ /* 0x000e220000000a00 */
[----:B------:R-:W1:Y:S01]  /*0030*/  LDCU.64 UR4, c[0x0][0x358] ;  /* 0x00006b00ff0477ac */ /* 0x000e620008000a00 */
[----:B0-----:R-:W-:-:S05]  /*0040*/  IMAD.WIDE.U32 R4, R3, 0x4, R4 ;  /* 0x0000000403047825 */ /* 0x001fca00078e0004 */
[----:B-1----:R-:W2:Y:S01]  /*0050*/  LDG.E R0, desc[UR4][R4.64] ;  /* 0x0000000404007981 */ /* 0x002ea2000c1e1900 */
[----:B------:R-:W-:Y:S01]  /*0060*/  IMAD.MOV.U32 R3, RZ, RZ, 0x3bbb989d ;  /* 0x3bbb989dff037424 */ /* 0x000fe200078e00ff */
[----:B------:R-:W-:Y:S01]  /*0070*/  BSSY.RECONVERGENT B0, `(.L_x_0) ;  /* 0x0000016000007945 */ /* 0x000fe20003800200 */
[----:B------:R-:W-:Y:S02]  /*0080*/  IMAD.MOV.U32 R7, RZ, RZ, 0x437c0000 ;  /* 0x437c0000ff077424 */ /* 0x000fe400078e00ff */
[----:B--2---:R-:W-:-:S04]  /*0090*/  FFMA.SAT R2, R0, R3, 0.5 ;  /* 0x3f00000000027423 */ /* 0x004fc80000002003 */
[----:B------:R-:W-:-:S04]  /*00a0*/  FFMA.RM R2, R2, R7, 12582913 ;  /* 0x4b40000102027423 */ /* 0x000fc80000004007 */
[----:B------:R-:W-:-:S04]  /*00b0*/  FADD R3, R2, -12583039 ;  /* 0xcb40007f02037421 */ /* 0x000fc80000000000 */
[----:B------:R-:W-:-:S04]  /*00c0*/  FFMA R3, R0, 1.4426950216293334961, -R3 ;  /* 0x3fb8aa3b00037823 */ /* 0x000fc80000000803 */
[----:B------:R-:W-:Y:S01]  /*00d0*/  FFMA R3, R0, 1.925963033500011079e-08, R3 ;  /* 0x32a5706000037823 */ /* 0x000fe20000000003 */
[----:B------:R-:W-:-:S05]  /*00e0*/  IMAD.SHL.U32 R0, R2, 0x800000, RZ ;  /* 0x0080000002007824 */ /* 0x000fca00078e00ff */
[----:B------:R-:W0:Y:S02]  /*00f0*/  MUFU.EX2 R3, R3 ;  /* 0x0000000300037308 */ /* 0x000e240000000800 */
[----:B0-----:R-:W-:-:S04]  /*0100*/  FMUL R0, R0, R3 ;  /* 0x0000000300007220 */ /* 0x001fc80000400000 */
[----:B------:R-:W-:-:S04]  /*0110*/  FADD R3, R0, 1 ;  /* 0x3f80000000037421 */ /* 0x000fc80000000000 */
[----:B------:R-:W0:Y:S08]  /*0120*/  MUFU.RCP R2, R3 ;  /* 0x0000000300027308 */ /* 0x000e300000001000 */
[----:B------:R-:W1:Y:S01]  /*0130*/  FCHK P0, R0, R3 ;  /* 0x0000000300007302 */ /* 0x000e620000000000 */
[----:B0-----:R-:W-:-:S04]  /*0140*/  FFMA R7, -R3, R2, 1 ;  /* 0x3f80000003077423 */ /* 0x001fc80000000102 */
[----:B------:R-:W-:-:S04]  /*0150*/  FFMA R7, R2, R7, R2 ;  /* 0x0000000702077223 */ /* 0x000fc80000000002 */
[----:B------:R-:W-:-:S04]  /*0160*/  FFMA R2, R0, R7, RZ ;  /* 0x0000000700027223 */ /* 0x000fc800000000ff */
[----:B------:R-:W-:-:S04]  /*0170*/  FFMA R6, -R3, R2, R0 ;  /* 0x0000000203067223 */ /* 0x000fc80000000100 */
[----:B------:R-:W-:Y:S01]  /*0180*/  FFMA R7, R7, R6, R2 ;  /* 0x0000000607077223 */ /* 0x000fe20000000002 */
[----:B-1----:R-:W-:Y:S06]  /*0190*/  @!P0 BRA `(.L_x_1) ;  /* 0x00000000000c8947 */ /* 0x002fec0003800000 */
[----:B------:R-:W-:-:S07]  /*01a0*/  MOV R2, 0x1c0 ;  /* 0x000001c000027802 */ /* 0x000fce0000000f00 */
[----:B------:R-:W-:Y:S05]  /*01b0*/  CALL.REL.NOINC `($__internal_0_$__cuda_sm3x_div_rn_noftz_f32_slowpath) ;  /* 0x0000000000107944 */ /* 0x000fea0003c00000 */
[----:B------:R-:W-:-:S07]  /*01c0*/  IMAD.MOV.U32 R7, RZ, RZ, R0 ;  /* 0x000000ffff077224 */ /* 0x000fce00078e0000 */
.L_x_1:
[----:B------:R-:W-:Y:S05]  /*01d0*/  BSYNC.RECONVERGENT B0 ;  /* 0x0000000000007941 */ /* 0x000fea0003800200 */
.L_x_0:
[----:B------:R-:W-:Y:S01]  /*01e0*/  STG.E desc[UR4][R4.64], R7 ;  /* 0x0000000704007986 */ /* 0x000fe2000c101904 */
[----:B------:R-:W-:Y:S05]  /*01f0*/  EXIT ;  /* 0x000000000000794d */ /* 0x000fea0003800000 */
        .weak           $__internal_0_$__cuda_sm3x_div_rn_noftz_f32_slowpath
        .type           $__internal_0_$__cuda_sm3x_div_rn_noftz_f32_slowpath,@function
        .size           $__internal_0_$__cuda_sm3x_div_rn_noftz_f32_slowpath,(.L_x_14 - $__internal_0_$__cuda_sm3x_div_rn_noftz_f32_slowpath)
$__internal_0_$__cuda_sm3x_div_rn_noftz_f32_slowpath:
[--C-:B------:R-:W-:Y:S01]  /*0200*/  SHF.R.U32.HI R7, RZ, 0x17, R3.reuse ;  /* 0x00000017ff077819 */ /* 0x100fe20000011603 */
[----:B------:R-:W-:Y:S01]  /*0210*/  BSSY.RECONVERGENT B1, `(.L_x_2) ;  /* 0x0000064000017945 */ /* 0x000fe20003800200 */
[--C-:B------:R-:W-:Y:S01]  /*0220*/  SHF.R.U32.HI R6, RZ, 0x17, R0.reuse ;  /* 0x00000017ff067819 */ /* 0x100fe20000011600 */
[----:B------:R-:W-:Y:S01]  /*0230*/  IMAD.MOV.U32 R8, RZ, RZ, R0 ;  /* 0x000000ffff087224 */ /* 0x000fe200078e0000 */
[----:B------:R-:W-:Y:S01]  /*0240*/  LOP3.LUT R7, R7, 0xff, RZ, 0xc0, !PT ;  /* 0x000000ff07077812 */ /* 0x000fe200078ec0ff */
[----:B------:R-:W-:Y:S01]  /*0250*/  IMAD.MOV.U32 R9, RZ, RZ, R3 ;  /* 0x000000ffff097224 */ /* 0x000fe200078e0003 */
[----:B------:R-:W-:-:S03]  /*0260*/  LOP3.LUT R6, R6, 0xff, RZ, 0xc0, !PT ;  /* 0x000000ff06067812 */ /* 0x000fc600078ec0ff */
[----:B------:R-:W-:Y:S02]  /*0270*/  VIADD R12, R7, 0xffffffff ;  /* 0xffffffff070c7836 */ /* 0x000fe40000000000 */
[----:B------:R-:W-:-:S03]  /*0280*/  VIADD R11, R6, 0xffffffff ;  /* 0xffffffff060b7836 */ /* 0x000fc60000000000 */
[----:B------:R-:W-:-:S04]  /*0290*/  ISETP.GT.U32.AND P0, PT, R12, 0xfd, PT ;  /* 0x000000fd0c00780c */ /* 0x000fc80003f04070 */
[----:B------:R-:W-:-:S13]  /*02a0*/  ISETP.GT.U32.OR P0, PT, R11, 0xfd, P0 ;  /* 0x000000fd0b00780c */ /* 0x000fda0000704470 */
[----:B------:R-:W-:Y:S01]  /*02b0*/  @!P0 IMAD.MOV.U32 R10, RZ, RZ, RZ ;  /* 0x000000ffff0a8224 */ /* 0x000fe200078e00ff */
[----:B------:R-:W-:Y:S06]  /*02c0*/  @!P0 BRA `(.L_x_3) ;  /* 0x00000000005c8947 */ /* 0x000fec0003800000 */
[----:B------:R-:W-:Y:S02]  /*02d0*/  FSETP.GTU.FTZ.AND P0, PT, |R0|, +INF , PT ;  /* 0x7f8000000000780b */ /* 0x000fe40003f1c200 */
[----:B------:R-:W-:-:S04]  /*02e0*/  FSETP.GTU.FTZ.AND P1, PT, |R3|, +INF , PT ;  /* 0x7f8000000300780b */ /* 0x000fc80003f3c200 */
[----:B------:R-:W-:-:S13]  /*02f0*/  PLOP3.LUT P0, PT, P0, P1, PT, 0xf8, 0x8f ;  /* 0x00000000008f781c */ /* 0x000fda0000703f70 */
[----:B------:R-:W-:Y:S05]  /*0300*/  @P0 BRA `(.L_x_4) ;  /* 0x00000004004c0947 */ /* 0x000fea0003800000 */
[----:B------:R-:W-:-:S13]  /*0310*/  LOP3.LUT P0, RZ, R9, 0x7fffffff, R8, 0xc8, !PT ;  /* 0x7fffffff09ff7812 */ /* 0x000fda000780c808 */
[----:B------:R-:W-:Y:S05]  /*0320*/  @!P0 BRA `(.L_x_5) ;  /* 0x00000004003c8947 */ /* 0x000fea0003800000 */
[C---:B------:R-:W-:Y:S02]  /*0330*/  FSETP.NEU.FTZ.AND P2, PT, |R0|.reuse, +INF , PT ;  /* 0x7f8000000000780b */ /* 0x040fe40003f5d200 */
[----:B------:R-:W-:Y:S02]  /*0340*/  FSETP.NEU.FTZ.AND P1, PT, |R3|, +INF , PT ;  /* 0x7f8000000300780b */ /* 0x000fe40003f3d200 */
[----:B------:R-:W-:-:S11]  /*0350*/  FSETP.NEU.FTZ.AND P0, PT, |R0|, +INF , PT ;  /* 0x7f8000000000780b */ /* 0x000fd60003f1d200 */
[----:B------:R-:W-:Y:S05]  /*0360*/  @!P1 BRA !P2, `(.L_x_5) ;  /* 0x00000004002c9947 */ /* 0x000fea0005000000 */
[----:B------:R-:W-:-:S04]  /*0370*/  LOP3.LUT P2, RZ, R8, 0x7fffffff, RZ, 0xc0, !PT ;  /* 0x7fffffff08ff7812 */ /* 0x000fc8000784c0ff */
[----:B------:R-:W-:-:S13]  /*0380*/  PLOP3.LUT P1, PT, P1, P2, PT, 0x2f, 0xf2 ;  /* 0x0000000000f2781c */ /* 0x000fda0000f24577 */
[----:B------:R-:W-:Y:S05]  /*0390*/  @P1 BRA `(.L_x_6) ;  /* 0x0000000400181947 */ /* 0x000fea0003800000 */
[----:B------:R-:W-:-:S04]  /*03a0*/  LOP3.LUT P1, RZ, R9, 0x7fffffff, RZ, 0xc0, !PT ;  /* 0x7fffffff09ff7812 */ /* 0x000fc8000782c0ff */
[----:B------:R-:W-:-:S13]  /*03b0*/  PLOP3.LUT P0, PT, P0, P1, PT, 0x2f, 0xf2 ;  /* 0x0000000000f2781c */ /* 0x000fda0000702577 */
[----:B------:R-:W-:Y:S05]  /*03c0*/  @P0 BRA `(.L_x_7) ;  /* 0x0000000400000947 */ /* 0x000fea0003800000 */
[----:B------:R-:W-:Y:S02]  /*03d0*/  ISETP.GE.AND P0, PT, R11, RZ, PT ;  /* 0x000000ff0b00720c */ /* 0x000fe40003f06270 */
[----:B------:R-:W-:-:S11]  /*03e0*/  ISETP.GE.AND P1, PT, R12, RZ, PT ;  /* 0x000000ff0c00720c */ /* 0x000fd60003f26270 */
[----:B------:R-:W-:Y:S02]  /*03f0*/  @P0 IMAD.MOV.U32 R10, RZ, RZ, RZ ;  /* 0x000000ffff0a0224 */ /* 0x000fe400078e00ff */
[----:B------:R-:W-:Y:S01]  /*0400*/  @!P0 FFMA R8, R0, 1.84467440737095516160e+19, RZ ;  /* 0x5f80000000088823 */ /* 0x000fe200000000ff */
[----:B------:R-:W-:Y:S02]  /*0410*/  @!P0 IMAD.MOV.U32 R10, RZ, RZ, -0x40 ;  /* 0xffffffc0ff0a8424 */ /* 0x000fe400078e00ff */
[----:B------:R-:W-:-:S03]  /*0420*/  @!P1 FFMA R9, R3, 1.84467440737095516160e+19, RZ ;  /* 0x5f80000003099823 */ /* 0x000fc600000000ff */
[----:B------:R-:W-:-:S07]  /*0430*/  @!P1 IADD3 R10, PT, PT, R10, 0x40, RZ ;  /* 0x000000400a0a9810 */ /* 0x000fce0007ffe0ff */
.L_x_3:
[----:B------:R-:W-:Y:S01]  /*0440*/  LEA R0, R7, 0xc0800000, 0x17 ;  /* 0xc080000007007811 */ /* 0x000fe200078eb8ff */
[----:B------:R-:W-:Y:S01]  /*0450*/  VIADD R6, R6, 0xffffff81 ;  /* 0xffffff8106067836 */ /* 0x000fe20000000000 */
[----:B------:R-:W-:Y:S03]  /*0460*/  BSSY.RECONVERGENT B2, `(.L_x_8) ;  /* 0x0000035000027945 */ /* 0x000fe60003800200 */
[----:B------:R-:W-:Y:S01]  /*0470*/  IMAD.IADD R9, R9, 0x1, -R0 ;  /* 0x0000000109097824 */ /* 0x000fe200078e0a00 */
[C---:B------:R-:W-:Y:S01]  /*0480*/  IADD3 R7, PT, PT, R6.reuse, 0x7f, -R7 ;  /* 0x0000007f06077810 */ /* 0x040fe20007ffe807 */
[----:B------:R-:W-:Y:S02]  /*0490*/  IMAD R0, R6, -0x800000, R8 ;  /* 0xff80000006007824 */ /* 0x000fe400078e0208 */
[----:B------:R-:W0:Y:S01]  /*04a0*/  MUFU.RCP R3, R9 ;  /* 0x0000000900037308 */ /* 0x000e220000001000 */
[----:B------:R-:W-:Y:S01]  /*04b0*/  FADD.FTZ R11, -R9, -RZ ;  /* 0x800000ff090b7221 */ /* 0x000fe20000010100 */
[----:B------:R-:W-:-:S03]  /*04c0*/  IMAD.IADD R7, R7, 0x1, R10 ;  /* 0x0000000107077824 */ /* 0x000fc600078e020a */
[----:B0-----:R-:W-:-:S04]  /*04d0*/  FFMA R12, R3, R11, 1 ;  /* 0x3f800000030c7423 */ /* 0x001fc8000000000b */
[----:B------:R-:W-:-:S04]  /*04e0*/  FFMA R12, R3, R12, R3 ;  /* 0x0000000c030c7223 */ /* 0x000fc80000000003 */
[----:B------:R-:W-:-:S04]  /*04f0*/  FFMA R3, R0, R12, RZ ;  /* 0x0000000c00037223 */ /* 0x000fc800000000ff */
[----:B------:R-:W-:-:S04]  /*0500*/  FFMA R8, R11, R3, R0 ;  /* 0x000000030b087223 */ /* 0x000fc80000000000 */
[----:B------:R-:W-:-:S04]  /*0510*/  FFMA R13, R12, R8, R3 ;  /* 0x000000080c0d7223 */ /* 0x000fc80000000003 */
[----:B------:R-:W-:-:S04]  /*0520*/  FFMA R8, R11, R13, R0 ;  /* 0x0000000d0b087223 */ /* 0x000fc80000000000 */
[----:B------:R-:W-:-:S05]  /*0530*/  FFMA R0, R12, R8, R13 ;  /* 0x000000080c007223 */ /* 0x000fca000000000d */
[----:B------:R-:W-:-:S04]  /*0540*/  SHF.R.U32.HI R3, RZ, 0x17, R0 ;  /* 0x00000017ff037819 */ /* 0x000fc80000011600 */
[----:B------:R-:W-:-:S05]  /*0550*/  LOP3.LUT R3, R3, 0xff, RZ, 0xc0, !PT ;  /* 0x000000ff03037812 */ /* 0x000fca00078ec0ff */
[----:B------:R-:W-:-:S04]  /*0560*/  IMAD.IADD R9, R3, 0x1, R7 ;  /* 0x0000000103097824 */ /* 0x000fc800078e0207 */
[----:B------:R-:W-:-:S05]  /*0570*/  VIADD R3, R9, 0xffffffff ;  /* 0xffffffff09037836 */ /* 0x000fca0000000000 */
[----:B------:R-:W-:-:S13]  /*0580*/  ISETP.GE.U32.AND P0, PT, R3, 0xfe, PT ;  /* 0x000000fe0300780c */ /* 0x000fda0003f06070 */
[----:B------:R-:W-:Y:S05]  /*0590*/  @!P0 BRA `(.L_x_9) ;  /* 0x0000000000808947 */ /* 0x000fea0003800000 */
[----:B------:R-:W-:-:S13]  /*05a0*/  ISETP.GT.AND P0, PT, R9, 0xfe, PT ;  /* 0x000000fe0900780c */ /* 0x000fda0003f04270 */
[----:B------:R-:W-:Y:S05]  /*05b0*/  @P0 BRA `(.L_x_10) ;  /* 0x00000000006c0947 */ /* 0x000fea0003800000 */
[----:B------:R-:W-:-:S13]  /*05c0*/  ISETP.GE.AND P0, PT, R9, 0x1, PT ;  /* 0x000000010900780c */ /* 0x000fda0003f06270 */
[----:B------:R-:W-:Y:S05]  /*05d0*/  @P0 BRA `(.L_x_11) ;  /* 0x0000000000740947 */ /* 0x000fea0003800000 */
[----:B------:R-:W-:Y:S02]  /*05e0*/  ISETP.GE.AND P0, PT, R9, -0x18, PT ;  /* 0xffffffe80900780c */ /* 0x000fe40003f06270 */
[----:B------:R-:W-:-:S11]  /*05f0*/  LOP3.LUT R0, R0, 0x80000000, RZ, 0xc0, !PT ;  /* 0x8000000000007812 */ /* 0x000fd600078ec0ff */
[----:B------:R-:W-:Y:S05]  /*0600*/  @!P0 BRA `(.L_x_11) ;  /* 0x0000000000688947 */ /* 0x000fea0003800000 */
[CCC-:B------:R-:W-:Y:S01]  /*0610*/  FFMA.RZ R3, R12.reuse, R8.reuse, R13.reuse ;  /* 0x000000080c037223 */ /* 0x1c0fe2000000c00d */
[CCC-:B------:R-:W-:Y:S01]  /*0620*/  FFMA.RM R6, R12.reuse, R8.reuse, R13.reuse ;  /* 0x000000080c067223 */ /* 0x1c0fe2000000400d */
[C---:B------:R-:W-:Y:S02]  /*0630*/  ISETP.NE.AND P2, PT, R9.reuse, RZ, PT ;  /* 0x000000ff0900720c */ /* 0x040fe40003f45270 */
[----:B------:R-:W-:Y:S02]  /*0640*/  ISETP.NE.AND P1, PT, R9, RZ, PT ;  /* 0x000000ff0900720c */ /* 0x000fe40003f25270 */
[----:B------:R-:W-:Y:S01]  /*0650*/  LOP3.LUT R7, R3, 0x7fffff, RZ, 0xc0, !PT ;  /* 0x007fffff03077812 */ /* 0x000fe200078ec0ff */
[----:B------:R-:W-:Y:S01]  /*0660*/  FFMA.RP R3, R12, R8, R13 ;  /* 0x000000080c037223 */ /* 0x000fe2000000800d */
[----:B------:R-:W-:Y:S01]  /*0670*/  IADD3 R8, PT, PT, R9, 0x20, RZ ;  /* 0x0000002009087810 */ /* 0x000fe20007ffe0ff */
[----:B------:R-:W-:Y:S01]  /*0680*/  IMAD.MOV R9, RZ, RZ, -R9 ;  /* 0x000000ffff097224 */ /* 0x000fe200078e0a09 */
[----:B------:R-:W-:-:S02]  /*0690*/  LOP3.LUT R7, R7, 0x800000, RZ, 0xfc, !PT ;  /* 0x0080000007077812 */ /* 0x000fc400078efcff */
[----:B------:R-:W-:Y:S02]  /*06a0*/  FSETP.NEU.FTZ.AND P0, PT, R3, R6, PT ;  /* 0x000000060300720b */ /* 0x000fe40003f1d000 */
[----:B------:R-:W-:Y:S02]  /*06b0*/  SHF.L.U32 R8, R7, R8, RZ ;  /* 0x0000000807087219 */ /* 0x000fe400000006ff */
[----:B------:R-:W-:Y:S02]  /*06c0*/  SEL R6, R9, RZ, P2 ;  /* 0x000000ff09067207 */ /* 0x000fe40001000000 */
[----:B------:R-:W-:Y:S02]  /*06d0*/  ISETP.NE.AND P1, PT, R8, RZ, P1 ;  /* 0x000000ff0800720c */ /* 0x000fe40000f25270 */
[----:B------:R-:W-:Y:S02]  /*06e0*/  SHF.R.U32.HI R6, RZ, R6, R7 ;  /* 0x00000006ff067219 */ /* 0x000fe40000011607 */
[----:B------:R-:W-:-:S02]  /*06f0*/  PLOP3.LUT P0, PT, P0, P1, PT, 0xf8, 0x8f ;  /* 0x00000000008f781c */ /* 0x000fc40000703f70 */
[----:B------:R-:W-:Y:S02]  /*0700*/  SHF.R.U32.HI R8, RZ, 0x1, R6 ;  /* 0x00000001ff087819 */ /* 0x000fe40000011606 */
[----:B------:R-:W-:-:S04]  /*0710*/  SEL R3, RZ, 0x1, !P0 ;  /* 0x00000001ff037807 */ /* 0x000fc80004000000 */
[----:B------:R-:W-:-:S04]  /*0720*/  LOP3.LUT R3, R3, 0x1, R8, 0xf8, !PT ;  /* 0x0000000103037812 */ /* 0x000fc800078ef808 */
[----:B------:R-:W-:-:S05]  /*0730*/  LOP3.LUT R3, R3, R6, RZ, 0xc0, !PT ;  /* 0x0000000603037212 */ /* 0x000fca00078ec0ff */
[----:B------:R-:W-:-:S05]  /*0740*/  IMAD.IADD R3, R8, 0x1, R3 ;  /* 0x0000000108037824 */ /* 0x000fca00078e0203 */
[----:B------:R-:W-:Y:S01]  /*0750*/  LOP3.LUT R0, R3, R0, RZ, 0xfc, !PT ;  /* 0x0000000003007212 */ /* 0x000fe200078efcff */
[----:B------:R-:W-:Y:S06]  /*0760*/  BRA `(.L_x_11) ;  /* 0x0000000000107947 */ /* 0x000fec0003800000 */
.L_x_10:
[----:B------:R-:W-:-:S04]  /*0770*/  LOP3.LUT R0, R0, 0x80000000, RZ, 0xc0, !PT ;  /* 0x8000000000007812 */ /* 0x000fc800078ec0ff */
[----:B------:R-:W-:Y:S01]  /*0780*/  LOP3.LUT R0, R0, 0x7f800000, RZ, 0xfc, !PT ;  /* 0x7f80000000007812 */ /* 0x000fe200078efcff */
[----:B------:R-:W-:Y:S06]  /*0790*/  BRA `(.L_x_11) ;  /* 0x0000000000047947 */ /* 0x000fec0003800000 */
.L_x_9:
[----:B------:R-:W-:-:S07]  /*07a0*/  IMAD R0, R7, 0x800000, R0 ;  /* 0x0080000007007824 */ /* 0x000fce00078e0200 */
.L_x_11:
[----:B------:R-:W-:Y:S05]  /*07b0*/  BSYNC.RECONVERGENT B2 ;  /* 0x0000000000027941 */ /* 0x000fea0003800200 */
.L_x_8:
[----:B------:R-:W-:Y:S05]  /*07c0*/  BRA `(.L_x_12) ;  /* 0x0000000000207947 */ /* 0x000fea0003800000 */
.L_x_7:
[----:B------:R-:W-:-:S04]  /*07d0*/  LOP3.LUT R0, R9, 0x80000000, R8, 0x48, !PT ;  /* 0x8000000009007812 */ /* 0x000fc800078e4808 */
[----:B------:R-:W-:Y:S01]  /*07e0*/  LOP3.LUT R0, R0, 0x7f800000, RZ, 0xfc, !PT ;  /* 0x7f80000000007812 */ /* 0x000fe200078efcff */
[----:B------:R-:W-:Y:S06]  /*07f0*/  BRA `(.L_x_12) ;  /* 0x0000000000147947 */ /* 0x000fec0003800000 */
.L_x_6:
[----:B------:R-:W-:Y:S01]  /*0800*/  LOP3.LUT R0, R9, 0x80000000, R8, 0x48, !PT ;  /* 0x8000000009007812 */ /* 0x000fe200078e4808 */
[----:B------:R-:W-:Y:S06]  /*0810*/  BRA `(.L_x_12) ;  /* 0x00000000000c7947 */ /* 0x000fec0003800000 */
.L_x_5:
[----:B------:R-:W0:Y:S01]  /*0820*/  MUFU.RSQ R0, -QNAN ;  /* 0xffc0000000007908 */ /* 0x000e220000001400 */
[----:B------:R-:W-:Y:S05]  /*0830*/  BRA `(.L_x_12) ;  /* 0x0000000000047947 */ /* 0x000fea0003800000 */
.L_x_4:
[----:B------:R-:W-:-:S07]  /*0840*/  FADD.FTZ R0, R0, R3 ;  /* 0x0000000300007221 */ /* 0x000fce0000010000 */
.L_x_12:
[----:B------:R-:W-:Y:S05]  /*0850*/  BSYNC.RECONVERGENT B1 ;  /* 0x0000000000017941 */ /* 0x000fea0003800200 */
.L_x_2:
[----:B------:R-:W-:-:S04]  /*0860*/  IMAD.MOV.U32 R3, RZ, RZ, 0x0 ;  /* 0x00000000ff037424 */ /* 0x000fc800078e00ff */
[----:B0-----:R-:W-:Y:S05]  /*0870*/  RET.REL.NODEC R2 `(_Z7sigmoidPf) ;  /* 0xfffffff402e07950 */ /* 0x001fea0003c3ffff */
.L_x_13:
[----:B------:R-:W-:-:S00]  /*0880*/  BRA `(.L_x_13) ;  /* 0xfffffffc00fc7947 */ /* 0x000fc0000383ffff */
[----:B------:R-:W-:-:S00]  /*0890*/  NOP ;  /* 0x0000000000007918 */ /* 0x000fc00000000000 */
        /* <DEDUP_REMOVED lines=14> */
.L_x_14:


//--------------------- .nv.shared.reserved.0     --------------------------
	.section	.nv.shared.reserved.0,"aw",@nobits
	.weak		__nv_reservedSMEM_offset_0_alias
	.size		__nv_reservedSMEM_offset_0_alias, 0, 64
	.other		__nv_reservedSMEM_offset_0_alias,@"STO_CUDA_RESERVED_SHARED STV_DEFAULT"
__nv_reservedSMEM_offset_0_alias:
	.zero		0
	.zero		64


//--------------------- .nv.constant0._Z7sigmoidPf --------------------------
	.section	.nv.constant0._Z7sigmoidPf,"a",@progbits
	.sectionflags	@""
	.align	4
.nv.constant0._Z7sigmoidPf:
	.zero		904


//--------------------- SYMBOLS --------------------------

	.type		.nv.reservedSmem.offset0,@object
	.size		.nv.reservedSmem.offset0,0x4
